	.headerflags	@"EF_CUDA_TEXMODE_UNIFIED EF_CUDA_64BIT_ADDRESS EF_CUDA_ACCELERATORS EF_CUDA_SM90 EF_CUDA_VIRTUAL_SM(EF_CUDA_SM90)"
	.elftype	@"ET_EXEC"


//--------------------- .nv.info                  --------------------------
	.section	.nv.info,"",@"SHT_CUDA_INFO"
	.align	4


	//----- nvinfo : EIATTR_REGCOUNT
	.align		4
        /*0000*/ 	.byte	0x04, 0x2f
        /*0002*/ 	.short	(.L_1 - .L_0)
	.align		4
.L_0:
        /*0004*/ 	.word	index@(triton_poi_fused__to_copy_add_arange_clamp_mul_sub_48)
        /*0008*/ 	.word	0x0000000a


	//----- nvinfo : EIATTR_MIN_STACK_SIZE
	.align		4
.L_1:
        /*000c*/ 	.byte	0x04, 0x12
        /*000e*/ 	.short	(.L_3 - .L_2)
	.align		4
.L_2:
        /*0010*/ 	.word	index@(triton_poi_fused__to_copy_add_arange_clamp_mul_sub_48)
        /*0014*/ 	.word	0x00000000


	//----- nvinfo : EIATTR_FRAME_SIZE
	.align		4
.L_3:
        /*0018*/ 	.byte	0x04, 0x11
        /*001a*/ 	.short	(.L_5 - .L_4)
	.align		4
.L_4:
        /*001c*/ 	.word	index@(triton_poi_fused__to_copy_add_arange_clamp_mul_sub_48)
        /*0020*/ 	.word	0x00000000


	//----- nvinfo : EIATTR_MIN_STACK_SIZE
	.align		4
.L_5:
        /*0024*/ 	.byte	0x04, 0x12
        /*0026*/ 	.short	(.L_7 - .L_6)
	.align		4
.L_6:
        /*0028*/ 	.word	index@(triton_poi_fused__to_copy_add_arange_clamp_mul_sub_48)
        /*002c*/ 	.word	0x00000000
.L_7:


//--------------------- .nv.info.triton_poi_fused__to_copy_add_arange_clamp_mul_sub_48 --------------------------
	.section	.nv.info.triton_poi_fused__to_copy_add_arange_clamp_mul_sub_48,"",@"SHT_CUDA_INFO"
	.sectionflags	@""
	.align	4


	//----- nvinfo : EIATTR_CUDA_API_VERSION
	.align		4
        /*0000*/ 	.byte	0x04, 0x37
        /*0002*/ 	.short	(.L_9 - .L_8)
.L_8:
        /*0004*/ 	.word	0x0000007c


	//----- nvinfo : EIATTR_KPARAM_INFO
	.align		4
.L_9:
        /*0008*/ 	.byte	0x04, 0x17
        /*000a*/ 	.short	(.L_11 - .L_10)
.L_10:
        /*000c*/ 	.word	0x00000000
        /*0010*/ 	.short	0x0001
        /*0012*/ 	.short	0x0008
        /*0014*/ 	.byte	0x00, 0xf0, 0x11, 0x00


	//----- nvinfo : EIATTR_KPARAM_INFO
	.align		4
.L_11:
        /*0018*/ 	.byte	0x04, 0x17
        /*001a*/ 	.short	(.L_13 - .L_12)
.L_12:
        /*001c*/ 	.word	0x00000000
        /*0020*/ 	.short	0x0000
        /*0022*/ 	.short	0x0000
        /*0024*/ 	.byte	0x00, 0xf4, 0x21, 0x00


	//----- nvinfo : EIATTR_SPARSE_MMA_MASK
	.align		4
.L_13:
        /*0028*/ 	.byte	0x03, 0x50
        /*002a*/ 	.short	0x0000


	//----- nvinfo : EIATTR_MAXREG_COUNT
	.align		4
        /*002c*/ 	.byte	0x03, 0x1b
        /*002e*/ 	.short	0x00ff


	//----- nvinfo : EIATTR_EXIT_INSTR_OFFSETS
	.align		4
        /*0030*/ 	.byte	0x04, 0x1c
        /*0032*/ 	.short	(.L_15 - .L_14)


	//   ....[0]....
.L_14:
        /*0034*/ 	.word	0x00000170


	//   ....[1]....
        /*0038*/ 	.word	0x000001a0


	//----- nvinfo : EIATTR_REQNTID
	.align		4
.L_15:
        /*003c*/ 	.byte	0x04, 0x10
        /*003e*/ 	.short	(.L_17 - .L_16)
.L_16:
        /*0040*/ 	.word	0x00000080
        /*0044*/ 	.word	0x00000001
        /*0048*/ 	.word	0x00000001


	//----- nvinfo : EIATTR_CBANK_PARAM_SIZE
	.align		4
.L_17:
        /*004c*/ 	.byte	0x03, 0x19
        /*004e*/ 	.short	0x000c


	//----- nvinfo : EIATTR_PARAM_CBANK
	.align		4
        /*0050*/ 	.byte	0x04, 0x0a
        /*0052*/ 	.short	(.L_19 - .L_18)
	.align		4
.L_18:
        /*0054*/ 	.word	index@(.nv.constant0.triton_poi_fused__to_copy_add_arange_clamp_mul_sub_48)
        /*0058*/ 	.short	0x0210
        /*005a*/ 	.short	0x000c


	//----- nvinfo : EIATTR_SW_WAR
	.align		4
.L_19:
        /*005c*/ 	.byte	0x04, 0x36
        /*005e*/ 	.short	(.L_21 - .L_20)
.L_20:
        /*0060*/ 	.word	0x00000008
.L_21:


//--------------------- .nv.callgraph             --------------------------
	.section	.nv.callgraph,"",@"SHT_CUDA_CALLGRAPH"
	.align	4
	.sectionentsize	8
	.align		4
        /*0000*/ 	.word	0x00000000
	.align		4
        /*0004*/ 	.word	0xffffffff
	.align		4
        /*0008*/ 	.word	0x00000000
	.align		4
        /*000c*/ 	.word	0xfffffffe
	.align		4
        /*0010*/ 	.word	0x00000000
	.align		4
        /*0014*/ 	.word	0xfffffffd
	.align		4
        /*0018*/ 	.word	0x00000000
	.align		4
        /*001c*/ 	.word	0xfffffffc


//--------------------- .text.triton_poi_fused__to_copy_add_arange_clamp_mul_sub_48 --------------------------
	.section	.text.triton_poi_fused__to_copy_add_arange_clamp_mul_sub_48,"ax",@progbits
	.align	128
        .global         triton_poi_fused__to_copy_add_arange_clamp_mul_sub_48
        .type           triton_poi_fused__to_copy_add_arange_clamp_mul_sub_48,@function
        .size           triton_poi_fused__to_copy_add_arange_clamp_mul_sub_48,(.L_x_1 - triton_poi_fused__to_copy_add_arange_clamp_mul_sub_48)
        .other          triton_poi_fused__to_copy_add_arange_clamp_mul_sub_48,@"STO_CUDA_ENTRY STV_DEFAULT"
triton_poi_fused__to_copy_add_arange_clamp_mul_sub_48:
.text.triton_poi_fused__to_copy_add_arange_clamp_mul_sub_48:
[----:B------:R-:W0:Y:S02]  /*0000*/  LDC R1, c[0x0][0x28] ;  /* 0x00000a00ff017b82 */ /* 0x000e240000000800 */
[----:B------:R-:W1:Y:S01]  /*0010*/  S2R R0, SR_TID.X ;  /* 0x0000000000007919 */ /* 0x000e620000002100 */
[----:B------:R-:W-:Y:S01]  /*0020*/  IMAD.MOV.U32 R7, RZ, RZ, 0x3dd79436 ;  /* 0x3dd79436ff077424 */ /* 0x000fe200078e00ff */
[----:B------:R-:W2:Y:S01]  /*0030*/  S2R R5, SR_CTAID.X ;  /* 0x0000000000057919 */ /* 0x000ea20000002500 */
[----:B-1----:R-:W-:-:S05]  /*0040*/  IMAD.SHL.U32 R0, R0, 0x2, RZ ;  /* 0x0000000200007824 */ /* 0x002fca00078e00ff */
[----:B------:R-:W-:-:S05]  /*0050*/  LOP3.LUT R0, R0, 0xfe, RZ, 0xc0, !PT ;  /* 0x000000fe00007812 */ /* 0x000fca00078ec0ff */
[----:B--2---:R-:W-:-:S05]  /*0060*/  IMAD R5, R5, 0x100, R0 ;  /* 0x0000010005057824 */ /* 0x004fca00078e0200 */
[----:B------:R-:W-:Y:S02]  /*0070*/  IADD3 R0, R5, 0x1, RZ ;  /* 0x0000000105007810 */ /* 0x000fe40007ffe0ff */
[----:B------:R-:W-:Y:S02]  /*0080*/  I2FP.F32.S32 R2, R5 ;  /* 0x0000000500027245 */ /* 0x000fe40000201400 */
[----:B------:R-:W-:Y:S02]  /*0090*/  I2FP.F32.S32 R0, R0 ;  /* 0x0000000000007245 */ /* 0x000fe40000201400 */
[----:B------:R-:W-:Y:S01]  /*00a0*/  ISETP.GE.AND P0, PT, R5, 0x130, PT ;  /* 0x000001300500780c */ /* 0x000fe20003f06270 */
[----:B------:R-:W-:Y:S02]  /*00b0*/  FADD R2, R2, 0.5 ;  /* 0x3f00000002027421 */ /* 0x000fe40000000000 */
[----:B------:R-:W-:Y:S02]  /*00c0*/  FADD R0, R0, 0.5 ;  /* 0x3f00000000007421 */ /* 0x000fe40000000000 */
[----:B------:R-:W-:-:S02]  /*00d0*/  FFMA R4, R2, R7, -0.5 ;  /* 0xbf00000002047423 */ /* 0x000fc40000000007 */
[----:B------:R-:W1:Y:S01]  /*00e0*/  LDC.64 R2, c[0x0][0x210] ;  /* 0x00008400ff027b82 */ /* 0x000e620000000a00 */
[----:B------:R-:W-:Y:S02]  /*00f0*/  FFMA R0, R0, R7, -0.5 ;  /* 0xbf00000000007423 */ /* 0x000fe40000000007 */
[----:B------:R-:W-:-:S03]  /*0100*/  FMNMX R4, RZ, R4, !PT ;  /* 0x00000004ff047209 */ /* 0x000fc60007800000 */
[----:B------:R-:W-:-:S03]  /*0110*/  FMNMX R0, RZ, R0, !PT ;  /* 0x00000000ff007209 */ /* 0x000fc60007800000 */
[----:B------:R-:W2:Y:S08]  /*0120*/  F2I.TRUNC.NTZ R4, R4 ;  /* 0x0000000400047305 */ /* 0x000eb0000020f100 */
[----:B------:R-:W3:Y:S01]  /*0130*/  F2I.TRUNC.NTZ R6, R0 ;  /* 0x0000000000067305 */ /* 0x000ee2000020f100 */
[----:B-1----:R-:W-:Y:S01]  /*0140*/  IMAD.WIDE R2, R5, 0x8, R2 ;  /* 0x0000000805027825 */ /* 0x002fe200078e0202 */
[----:B--2---:R-:W-:-:S02]  /*0150*/  SHF.R.S32.HI R5, RZ, 0x1f, R4 ;  /* 0x0000001fff057819 */ /* 0x004fc40000011404 */
[----:B---3--:R-:W-:Y:S01]  /*0160*/  SHF.R.S32.HI R7, RZ, 0x1f, R6 ;  /* 0x0000001fff077819 */ /* 0x008fe20000011406 */
[----:B------:R-:W-:Y:S06]  /*0170*/  @P0 EXIT ;  /* 0x000000000000094d */ /* 0x000fec0003800000 */
[----:B------:R-:W-:Y:S02]  /*0180*/  ULDC.64 UR4, c[0x0][0x208] ;  /* 0x0000820000047ab9 */ /* 0x000fe40000000a00 */
[----:B------:R-:W-:Y:S01]  /*0190*/  STG.E.128 desc[UR4][R2.64], R4 ;  /* 0x0000000402007986 */ /* 0x000fe2000c101d04 */
[----:B------:R-:W-:Y:S05]  /*01a0*/  EXIT ;  /* 0x000000000000794d */ /* 0x000fea0003800000 */
.L_x_0:
[----:B------:R-:W-:-:S00]  /*01b0*/  BRA `(.L_x_0) ;  /* 0xfffffffc00fc7947 */ /* 0x000fc0000383ffff */
[----:B------:R-:W-:-:S00]  /*01c0*/  NOP ;  /* 0x0000000000007918 */ /* 0x000fc00000000000 */
        /* <DEDUP_REMOVED lines=11> */
.L_x_1:


//--------------------- .nv.constant0.triton_poi_fused__to_copy_add_arange_clamp_mul_sub_48 --------------------------
	.section	.nv.constant0.triton_poi_fused__to_copy_add_arange_clamp_mul_sub_48,"a",@progbits
	.sectionflags	@""
	.align	4
.nv.constant0.triton_poi_fused__to_copy_add_arange_clamp_mul_sub_48:
	.zero		540
